	.headerflags	@"EF_CUDA_TEXMODE_UNIFIED EF_CUDA_64BIT_ADDRESS EF_CUDA_ACCELERATORS EF_CUDA_SM90 EF_CUDA_VIRTUAL_SM(EF_CUDA_SM90)"
	.elftype	@"ET_EXEC"


//--------------------- .nv.info                  --------------------------
	.section	.nv.info,"",@"SHT_CUDA_INFO"
	.align	4


	//----- nvinfo : EIATTR_REGCOUNT
	.align		4
        /*0000*/ 	.byte	0x04, 0x2f
        /*0002*/ 	.short	(.L_3 - .L_2)
	.align		4
.L_2:
        /*0004*/ 	.word	index@(triton_poi_fused__native_batch_norm_legit_no_training_relu_7)
        /*0008*/ 	.word	0x00000024


	//----- nvinfo : EIATTR_MIN_STACK_SIZE
	.align		4
.L_3:
        /*000c*/ 	.byte	0x04, 0x12
        /*000e*/ 	.short	(.L_5 - .L_4)
	.align		4
.L_4:
        /*0010*/ 	.word	index@(triton_poi_fused__native_batch_norm_legit_no_training_relu_7)
        /*0014*/ 	.word	0x00000000


	//----- nvinfo : EIATTR_FRAME_SIZE
	.align		4
.L_5:
        /*0018*/ 	.byte	0x04, 0x11
        /*001a*/ 	.short	(.L_7 - .L_6)
	.align		4
.L_6:
        /*001c*/ 	.word	index@(triton_poi_fused__native_batch_norm_legit_no_training_relu_7)
        /*0020*/ 	.word	0x00000000


	//----- nvinfo : EIATTR_MIN_STACK_SIZE
	.align		4
.L_7:
        /*0024*/ 	.byte	0x04, 0x12
        /*0026*/ 	.short	(.L_9 - .L_8)
	.align		4
.L_8:
        /*0028*/ 	.word	index@(triton_poi_fused__native_batch_norm_legit_no_training_relu_7)
        /*002c*/ 	.word	0x00000000
.L_9:


//--------------------- .nv.info.triton_poi_fused__native_batch_norm_legit_no_training_relu_7 --------------------------
	.section	.nv.info.triton_poi_fused__native_batch_norm_legit_no_training_relu_7,"",@"SHT_CUDA_INFO"
	.sectionflags	@""
	.align	4


	//----- nvinfo : EIATTR_CUDA_API_VERSION
	.align		4
        /*0000*/ 	.byte	0x04, 0x37
        /*0002*/ 	.short	(.L_11 - .L_10)
.L_10:
        /*0004*/ 	.word	0x0000007c


	//----- nvinfo : EIATTR_KPARAM_INFO
	.align		4
.L_11:
        /*0008*/ 	.byte	0x04, 0x17
        /*000a*/ 	.short	(.L_13 - .L_12)
.L_12:
        /*000c*/ 	.word	0x00000000
        /*0010*/ 	.short	0x0006
        /*0012*/ 	.short	0x0030
        /*0014*/ 	.byte	0x00, 0xf0, 0x11, 0x00


	//----- nvinfo : EIATTR_KPARAM_INFO
	.align		4
.L_13:
        /*0018*/ 	.byte	0x04, 0x17
        /*001a*/ 	.short	(.L_15 - .L_14)
.L_14:
        /*001c*/ 	.word	0x00000000
        /*0020*/ 	.short	0x0005
        /*0022*/ 	.short	0x0028
        /*0024*/ 	.byte	0x00, 0xf4, 0x21, 0x00


	//----- nvinfo : EIATTR_KPARAM_INFO
	.align		4
.L_15:
        /*0028*/ 	.byte	0x04, 0x17
        /*002a*/ 	.short	(.L_17 - .L_16)
.L_16:
        /*002c*/ 	.word	0x00000000
        /*0030*/ 	.short	0x0004
        /*0032*/ 	.short	0x0020
        /*0034*/ 	.byte	0x00, 0xf4, 0x21, 0x00


	//----- nvinfo : EIATTR_KPARAM_INFO
	.align		4
.L_17:
        /*0038*/ 	.byte	0x04, 0x17
        /*003a*/ 	.short	(.L_19 - .L_18)
.L_18:
        /*003c*/ 	.word	0x00000000
        /*0040*/ 	.short	0x0003
        /*0042*/ 	.short	0x0018
        /*0044*/ 	.byte	0x00, 0xf4, 0x21, 0x00


	//----- nvinfo : EIATTR_KPARAM_INFO
	.align		4
.L_19:
        /*0048*/ 	.byte	0x04, 0x17
        /*004a*/ 	.short	(.L_21 - .L_20)
.L_20:
        /*004c*/ 	.word	0x00000000
        /*0050*/ 	.short	0x0002
        /*0052*/ 	.short	0x0010
        /*0054*/ 	.byte	0x00, 0xf4, 0x21, 0x00


	//----- nvinfo : EIATTR_KPARAM_INFO
	.align		4
.L_21:
        /*0058*/ 	.byte	0x04, 0x17
        /*005a*/ 	.short	(.L_23 - .L_22)
.L_22:
        /*005c*/ 	.word	0x00000000
        /*0060*/ 	.short	0x0001
        /*0062*/ 	.short	0x0008
        /*0064*/ 	.byte	0x00, 0xf4, 0x21, 0x00


	//----- nvinfo : EIATTR_KPARAM_INFO
	.align		4
.L_23:
        /*0068*/ 	.byte	0x04, 0x17
        /*006a*/ 	.short	(.L_25 - .L_24)
.L_24:
        /*006c*/ 	.word	0x00000000
        /*0070*/ 	.short	0x0000
        /*0072*/ 	.short	0x0000
        /*0074*/ 	.byte	0x00, 0xf4, 0x21, 0x00


	//----- nvinfo : EIATTR_SPARSE_MMA_MASK
	.align		4
.L_25:
        /*0078*/ 	.byte	0x03, 0x50
        /*007a*/ 	.short	0x0000


	//----- nvinfo : EIATTR_MAXREG_COUNT
	.align		4
        /*007c*/ 	.byte	0x03, 0x1b
        /*007e*/ 	.short	0x00ff


	//----- nvinfo : EIATTR_EXIT_INSTR_OFFSETS
	.align		4
        /*0080*/ 	.byte	0x04, 0x1c
        /*0082*/ 	.short	(.L_27 - .L_26)


	//   ....[0]....
.L_26:
        /*0084*/ 	.word	0x00000b30


	//   ....[1]....
        /*0088*/ 	.word	0x00000b50


	//----- nvinfo : EIATTR_REQNTID
	.align		4
.L_27:
        /*008c*/ 	.byte	0x04, 0x10
        /*008e*/ 	.short	(.L_29 - .L_28)
.L_28:
        /*0090*/ 	.word	0x00000080
        /*0094*/ 	.word	0x00000001
        /*0098*/ 	.word	0x00000001


	//----- nvinfo : EIATTR_CBANK_PARAM_SIZE
	.align		4
.L_29:
        /*009c*/ 	.byte	0x03, 0x19
        /*009e*/ 	.short	0x0034


	//----- nvinfo : EIATTR_PARAM_CBANK
	.align		4
        /*00a0*/ 	.byte	0x04, 0x0a
        /*00a2*/ 	.short	(.L_31 - .L_30)
	.align		4
.L_30:
        /*00a4*/ 	.word	index@(.nv.constant0.triton_poi_fused__native_batch_norm_legit_no_training_relu_7)
        /*00a8*/ 	.short	0x0210
        /*00aa*/ 	.short	0x0034


	//----- nvinfo : EIATTR_SW_WAR
	.align		4
.L_31:
        /*00ac*/ 	.byte	0x04, 0x36
        /*00ae*/ 	.short	(.L_33 - .L_32)
.L_32:
        /*00b0*/ 	.word	0x00000008
.L_33:


//--------------------- .nv.callgraph             --------------------------
	.section	.nv.callgraph,"",@"SHT_CUDA_CALLGRAPH"
	.align	4
	.sectionentsize	8
	.align		4
        /*0000*/ 	.word	0x00000000
	.align		4
        /*0004*/ 	.word	0xffffffff
	.align		4
        /*0008*/ 	.word	0x00000000
	.align		4
        /*000c*/ 	.word	0xfffffffe
	.align		4
        /*0010*/ 	.word	0x00000000
	.align		4
        /*0014*/ 	.word	0xfffffffd
	.align		4
        /*0018*/ 	.word	0x00000000
	.align		4
        /*001c*/ 	.word	0xfffffffc


//--------------------- .nv.constant4             --------------------------
	.section	.nv.constant4,"a",@progbits
	.align	8
	.align		8
.nv.constant4:
        /*0000*/ 	.dword	_$_str
	.align		8
        /*0008*/ 	.dword	_$_str_$_2


//--------------------- .text.triton_poi_fused__native_batch_norm_legit_no_training_relu_7 --------------------------
	.section	.text.triton_poi_fused__native_batch_norm_legit_no_training_relu_7,"ax",@progbits
	.align	128
        .global         triton_poi_fused__native_batch_norm_legit_no_training_relu_7
        .type           triton_poi_fused__native_batch_norm_legit_no_training_relu_7,@function
        .size           triton_poi_fused__native_batch_norm_legit_no_training_relu_7,(.L_x_1 - triton_poi_fused__native_batch_norm_legit_no_training_relu_7)
        .other          triton_poi_fused__native_batch_norm_legit_no_training_relu_7,@"STO_CUDA_ENTRY STV_DEFAULT"
triton_poi_fused__native_batch_norm_legit_no_training_relu_7:
.text.triton_poi_fused__native_batch_norm_legit_no_training_relu_7:
[----:B------:R-:W0:Y:S02]  /*0000*/  LDC R1, c[0x0][0x28] ;  /* 0x00000a00ff017b82 */ /* 0x000e240000000800 */
[----:B------:R-:W1:Y:S01]  /*0010*/  S2R R0, SR_TID.X ;  /* 0x0000000000007919 */ /* 0x000e620000002100 */
[----:B------:R-:W2:Y:S01]  /*0020*/  LDC.64 R28, c[0x0][0x220] ;  /* 0x00008800ff1c7b82 */ /* 0x000ea20000000a00 */
[----:B------:R-:W3:Y:S07]  /*0030*/  S2R R3, SR_CTAID.X ;  /* 0x0000000000037919 */ /* 0x000eee0000002500 */
[----:B------:R-:W4:Y:S01]  /*0040*/  LDC.64 R32, c[0x0][0x210] ;  /* 0x00008400ff207b82 */ /* 0x000f220000000a00 */
[----:B------:R-:W-:Y:S01]  /*0050*/  ULDC.64 UR4, c[0x0][0x208] ;  /* 0x0000820000047ab9 */ /* 0x000fe20000000a00 */
[----:B------:R-:W-:-:S02]  /*0060*/  CS2R R4, SRZ ;  /* 0x0000000000047805 */ /* 0x000fc4000001ff00 */
[----:B------:R-:W-:Y:S02]  /*0070*/  CS2R R6, SRZ ;  /* 0x0000000000067805 */ /* 0x000fe4000001ff00 */
[----:B------:R-:W-:Y:S02]  /*0080*/  CS2R R8, SRZ ;  /* 0x0000000000087805 */ /* 0x000fe4000001ff00 */
[----:B------:R-:W-:Y:S01]  /*0090*/  CS2R R10, SRZ ;  /* 0x00000000000a7805 */ /* 0x000fe2000001ff00 */
[----:B------:R-:W5:Y:S01]  /*00a0*/  LDC.64 R30, c[0x0][0x218] ;  /* 0x00008600ff1e7b82 */ /* 0x000f620000000a00 */
[----:B-1----:R-:W-:-:S04]  /*00b0*/  SHF.L.U32 R0, R0, 0x2, RZ ;  /* 0x0000000200007819 */ /* 0x002fc800000006ff */
[----:B------:R-:W-:Y:S02]  /*00c0*/  LOP3.LUT R0, R0, 0x1fc, RZ, 0xc0, !PT ;  /* 0x000001fc00007812 */ /* 0x000fe400078ec0ff */
[----:B---3--:R-:W-:Y:S02]  /*00d0*/  SHF.R.S32.HI R2, RZ, 0x15, R3 ;  /* 0x00000015ff027819 */ /* 0x008fe40000011403 */
[----:B------:R-:W-:Y:S02]  /*00e0*/  LEA R0, R3, R0, 0xa ;  /* 0x0000000003007211 */ /* 0x000fe400078e50ff */
[----:B------:R-:W-:Y:S02]  /*00f0*/  SGXT R3, R2, 0x1 ;  /* 0x000000010203781a */ /* 0x000fe40000000200 */
[----:B------:R-:W-:Y:S02]  /*0100*/  ISETP.GE.AND P1, PT, R0, 0x1e080, PT ;  /* 0x0001e0800000780c */ /* 0x000fe40003f26270 */
[----:B------:R-:W-:-:S02]  /*0110*/  CS2R R12, SRZ ;  /* 0x00000000000c7805 */ /* 0x000fc4000001ff00 */
[----:B------:R-:W-:Y:S02]  /*0120*/  LEA.HI R3, R3, R0, RZ, 0x5 ;  /* 0x0000000003037211 */ /* 0x000fe400078f28ff */
[----:B------:R-:W-:Y:S01]  /*0130*/  CS2R R14, SRZ ;  /* 0x00000000000e7805 */ /* 0x000fe2000001ff00 */
[----:B----4-:R-:W-:Y:S01]  /*0140*/  IMAD.WIDE R32, R0, 0x4, R32 ;  /* 0x0000000400207825 */ /* 0x010fe200078e0220 */
[----:B------:R-:W-:-:S04]  /*0150*/  LOP3.LUT R3, R3, 0xffffffe0, RZ, 0xc0, !PT ;  /* 0xffffffe003037812 */ /* 0x000fc800078ec0ff */
[----:B------:R-:W-:Y:S01]  /*0160*/  IADD3 R2, R0, -R3, RZ ;  /* 0x8000000300027210 */ /* 0x000fe20007ffe0ff */
[----:B------:R-:W3:Y:S04]  /*0170*/  @!P1 LDG.E.128 R4, desc[UR4][R32.64] ;  /* 0x0000000420049981 */ /* 0x000ee8000c1e1d00 */
[----:B--2---:R-:W-:-:S04]  /*0180*/  IMAD.WIDE R28, R2, 0x4, R28 ;  /* 0x00000004021c7825 */ /* 0x004fc800078e021c */
[----:B-----5:R-:W-:Y:S01]  /*0190*/  IMAD.WIDE R30, R2, 0x4, R30 ;  /* 0x00000004021e7825 */ /* 0x020fe200078e021e */
[----:B------:R-:W2:Y:S04]  /*01a0*/  @!P1 LDG.E.EL.128 R12, desc[UR4][R28.64] ;  /* 0x000000041c0c9981 */ /* 0x000ea8000c2e1d00 */
[----:B------:R-:W3:Y:S01]  /*01b0*/  @!P1 LDG.E.EL.128 R8, desc[UR4][R30.64] ;  /* 0x000000041e089981 */ /* 0x000ee2000c2e1d00 */
[----:B------:R-:W-:-:S04]  /*01c0*/  IADD3 R3, R0, 0x200, RZ ;  /* 0x0000020000037810 */ /* 0x000fc80007ffe0ff */
[----:B------:R-:W-:Y:S02]  /*01d0*/  ISETP.GE.AND P0, PT, R3, 0x1e080, PT ;  /* 0x0001e0800300780c */ /* 0x000fe40003f06270 */
[----:B------:R-:W-:Y:S02]  /*01e0*/  CS2R R24, SRZ ;  /* 0x0000000000187805 */ /* 0x000fe4000001ff00 */
[----:B------:R-:W-:Y:S02]  /*01f0*/  CS2R R26, SRZ ;  /* 0x00000000001a7805 */ /* 0x000fe4000001ff00 */
[----:B------:R-:W-:Y:S02]  /*0200*/  CS2R R16, SRZ ;  /* 0x0000000000107805 */ /* 0x000fe4000001ff00 */
[----:B------:R-:W-:Y:S02]  /*0210*/  CS2R R18, SRZ ;  /* 0x0000000000127805 */ /* 0x000fe4000001ff00 */
[----:B------:R-:W-:-:S02]  /*0220*/  CS2R R20, SRZ ;  /* 0x0000000000147805 */ /* 0x000fc4000001ff00 */
[----:B------:R-:W-:Y:S01]  /*0230*/  CS2R R22, SRZ ;  /* 0x0000000000167805 */ /* 0x000fe2000001ff00 */
[----:B------:R-:W4:Y:S04]  /*0240*/  @!P0 LDG.E.EL.128 R24, desc[UR4][R28.64] ;  /* 0x000000041c188981 */ /* 0x000f28000c2e1d00 */
[----:B------:R-:W5:Y:S04]  /*0250*/  @!P0 LDG.E.128 R16, desc[UR4][R32.64+0x800] ;  /* 0x0008000420108981 */ /* 0x000f68000c1e1d00 */
[----:B------:R1:W5:Y:S01]  /*0260*/  @!P0 LDG.E.EL.128 R20, desc[UR4][R30.64] ;  /* 0x000000041e148981 */ /* 0x000362000c2e1d00 */
[----:B------:R-:W-:Y:S01]  /*0270*/  HFMA2.MMA R3, -RZ, RZ, 1.625, 0 ;  /* 0x3e800000ff037435 */ /* 0x000fe200000001ff */
[----:B-1----:R-:W1:Y:S02]  /*0280*/  LDC.64 R30, c[0x0][0x230] ;  /* 0x00008c00ff1e7b82 */ /* 0x002e640000000a00 */
[----:B-1----:R-:W-:-:S04]  /*0290*/  IMAD.WIDE R30, R2, 0x4, R30 ;  /* 0x00000004021e7825 */ /* 0x002fc800078e021e */
[----:B--2---:R-:W-:Y:S01]  /*02a0*/  FADD R12, R12, 9.9999997473787516356e-06 ;  /* 0x3727c5ac0c0c7421 */ /* 0x004fe20000000000 */
[----:B---3--:R-:W-:-:S05]  /*02b0*/  FADD R5, -R9, R5 ;  /* 0x0000000509057221 */ /* 0x008fca0000000100 */
[----:B------:R-:W1:Y:S01]  /*02c0*/  MUFU.SQRT R12, R12 ;  /* 0x0000000c000c7308 */ /* 0x000e620000002000 */
[----:B------:R-:W-:Y:S01]  /*02d0*/  FADD R9, R13, 9.9999997473787516356e-06 ;  /* 0x3727c5ac0d097421 */ /* 0x000fe20000000000 */
[----:B------:R-:W-:Y:S01]  /*02e0*/  FADD R4, -R8, R4 ;  /* 0x0000000408047221 */ /* 0x000fe20000000100 */
[----:B------:R-:W-:Y:S01]  /*02f0*/  FADD R8, R14, 9.9999997473787516356e-06 ;  /* 0x3727c5ac0e087421 */ /* 0x000fe20000000000 */
[----:B------:R-:W-:-:S04]  /*0300*/  FADD R14, R15, 9.9999997473787516356e-06 ;  /* 0x3727c5ac0f0e7421 */ /* 0x000fc80000000000 */
[----:B------:R-:W2:Y:S01]  /*0310*/  MUFU.SQRT R9, R9 ;  /* 0x0000000900097308 */ /* 0x000ea20000002000 */
[----:B-1----:R-:W-:-:S07]  /*0320*/  FSETP.GT.AND P5, PT, R12, 8.50705917302346158658e+37, PT ;  /* 0x7e8000000c00780b */ /* 0x002fce0003fa4000 */
[----:B------:R-:W1:Y:S01]  /*0330*/  MUFU.SQRT R8, R8 ;  /* 0x0000000800087308 */ /* 0x000e620000002000 */
[----:B------:R-:W-:Y:S01]  /*0340*/  FSETP.GEU.AND P2, PT, R12, 1.175494350822287508e-38, PT ;  /* 0x008000000c00780b */ /* 0x000fe20003f4e000 */
[----:B----4-:R-:W-:-:S06]  /*0350*/  FADD R24, R24, 9.9999997473787516356e-06 ;  /* 0x3727c5ac18187421 */ /* 0x010fcc0000000000 */
[----:B------:R-:W3:Y:S01]  /*0360*/  MUFU.SQRT R14, R14 ;  /* 0x0000000e000e7308 */ /* 0x000ee20000002000 */
[C---:B--2---:R-:W-:Y:S01]  /*0370*/  FSETP.GT.AND P3, PT, R9.reuse, 8.50705917302346158658e+37, PT ;  /* 0x7e8000000900780b */ /* 0x044fe20003f64000 */
[----:B------:R-:W-:Y:S01]  /*0380*/  FADD R10, -R10, R6 ;  /* 0x000000060a0a7221 */ /* 0x000fe20000000100 */
[----:B------:R-:W-:Y:S01]  /*0390*/  FSETP.GEU.AND P4, PT, R9, 1.175494350822287508e-38, PT ;  /* 0x008000000900780b */ /* 0x000fe20003f8e000 */
[----:B------:R-:W-:Y:S01]  /*03a0*/  @P5 FMUL R12, R12, 0.25 ;  /* 0x3e8000000c0c5820 */ /* 0x000fe20000400000 */
[----:B------:R-:W-:-:S03]  /*03b0*/  FSEL R6, R3, 1, P5 ;  /* 0x3f80000003067808 */ /* 0x000fc60002800000 */
[----:B------:R-:W2:Y:S01]  /*03c0*/  MUFU.SQRT R15, R24 ;  /* 0x00000018000f7308 */ /* 0x000ea20000002000 */
[----:B------:R-:W-:Y:S01]  /*03d0*/  FADD R13, R25, 9.9999997473787516356e-06 ;  /* 0x3727c5ac190d7421 */ /* 0x000fe20000000000 */
[----:B------:R-:W-:Y:S01]  /*03e0*/  FADD R26, R26, 9.9999997473787516356e-06 ;  /* 0x3727c5ac1a1a7421 */ /* 0x000fe20000000000 */
[----:B------:R-:W-:Y:S01]  /*03f0*/  @!P2 FMUL R12, R12, 16777216 ;  /* 0x4b8000000c0ca820 */ /* 0x000fe20000400000 */
[----:B------:R-:W-:Y:S01]  /*0400*/  @!P2 FMUL R6, R6, 16777216 ;  /* 0x4b8000000606a820 */ /* 0x000fe20000400000 */
[----:B-1----:R-:W-:Y:S01]  /*0410*/  FSETP.GT.AND P6, PT, R8, 8.50705917302346158658e+37, PT ;  /* 0x7e8000000800780b */ /* 0x002fe20003fc4000 */
[----:B-----5:R-:W-:Y:S01]  /*0420*/  FADD R16, -R20, R16 ;  /* 0x0000001014107221 */ /* 0x020fe20000000100 */
[----:B---3--:R-:W-:Y:S01]  /*0430*/  FSETP.GT.AND P2, PT, R14, 8.50705917302346158658e+37, PT ;  /* 0x7e8000000e00780b */ /* 0x008fe20003f44000 */
[----:B------:R-:W1:Y:S01]  /*0440*/  MUFU.SQRT R13, R13 ;  /* 0x0000000d000d7308 */ /* 0x000e620000002000 */
[----:B------:R-:W-:Y:S01]  /*0450*/  FSEL R20, R3, 1, P3 ;  /* 0x3f80000003147808 */ /* 0x000fe20001800000 */
[----:B------:R-:W-:Y:S01]  /*0460*/  @P3 FMUL R9, R9, 0.25 ;  /* 0x3e80000009093820 */ /* 0x000fe20000400000 */
[----:B------:R-:W-:-:S02]  /*0470*/  FSETP.GEU.AND P5, PT, R8, 1.175494350822287508e-38, PT ;  /* 0x008000000800780b */ /* 0x000fc40003fae000 */
[----:B------:R-:W-:-:S03]  /*0480*/  FSETP.GEU.AND P3, PT, R14, 1.175494350822287508e-38, PT ;  /* 0x008000000e00780b */ /* 0x000fc60003f6e000 */
[----:B------:R-:W3:Y:S01]  /*0490*/  MUFU.SQRT R25, R26 ;  /* 0x0000001a00197308 */ /* 0x000ee20000002000 */
[----:B------:R-:W-:Y:S01]  /*04a0*/  @!P4 FMUL R9, R9, 16777216 ;  /* 0x4b8000000909c820 */ /* 0x000fe20000400000 */
[----:B------:R-:W-:Y:S01]  /*04b0*/  @!P4 FMUL R20, R20, 16777216 ;  /* 0x4b8000001414c820 */ /* 0x000fe20000400000 */
[----:B--2---:R-:W-:Y:S01]  /*04c0*/  FSETP.GT.AND P4, PT, R15, 8.50705917302346158658e+37, PT ;  /* 0x7e8000000f00780b */ /* 0x004fe20003f84000 */
[----:B------:R-:W-:Y:S01]  /*04d0*/  FADD R11, -R11, R7 ;  /* 0x000000070b0b7221 */ /* 0x000fe20000000100 */
[C---:B------:R-:W-:Y:S01]  /*04e0*/  FSEL R24, R3.reuse, 1, P6 ;  /* 0x3f80000003187808 */ /* 0x040fe20003000000 */
[----:B------:R-:W-:Y:S02]  /*04f0*/  @P6 FMUL R8, R8, 0.25 ;  /* 0x3e80000008086820 */ /* 0x000fe40000400000 */
[----:B------:R2:W4:Y:S01]  /*0500*/  MUFU.RCP R7, R12 ;  /* 0x0000000c00077308 */ /* 0x0005220000001000 */
[----:B------:R-:W-:Y:S01]  /*0510*/  @P2 FMUL R14, R14, 0.25 ;  /* 0x3e8000000e0e2820 */ /* 0x000fe20000400000 */
[----:B------:R-:W-:Y:S01]  /*0520*/  @!P5 FMUL R8, R8, 16777216 ;  /* 0x4b8000000808d820 */ /* 0x000fe20000400000 */
[----:B------:R-:W-:Y:S01]  /*0530*/  @!P5 FMUL R24, R24, 16777216 ;  /* 0x4b8000001818d820 */ /* 0x000fe20000400000 */
[----:B--2---:R-:W-:Y:S01]  /*0540*/  FSEL R12, R3, 1, P2 ;  /* 0x3f800000030c7808 */ /* 0x004fe20001000000 */
[----:B------:R-:W-:Y:S01]  /*0550*/  @!P3 FMUL R14, R14, 16777216 ;  /* 0x4b8000000e0eb820 */ /* 0x000fe20000400000 */
[----:B-1----:R-:W-:-:S03]  /*0560*/  FSETP.GT.AND P5, PT, R13, 8.50705917302346158658e+37, PT ;  /* 0x7e8000000d00780b */ /* 0x002fc60003fa4000 */
[----:B------:R-:W-:Y:S01]  /*0570*/  @!P3 FMUL R12, R12, 16777216 ;  /* 0x4b8000000c0cb820 */ /* 0x000fe20000400000 */
[----:B---3--:R-:W-:Y:S01]  /*0580*/  FSETP.GT.AND P3, PT, R25, 8.50705917302346158658e+37, PT ;  /* 0x7e8000001900780b */ /* 0x008fe20003f64000 */
[----:B------:R-:W-:Y:S01]  /*0590*/  FADD R17, -R21, R17 ;  /* 0x0000001115117221 */ /* 0x000fe20000000100 */
[C---:B------:R-:W-:Y:S01]  /*05a0*/  FSETP.GEU.AND P6, PT, R15.reuse, 1.175494350822287508e-38, PT ;  /* 0x008000000f00780b */ /* 0x040fe20003fce000 */
[----:B------:R-:W-:Y:S01]  /*05b0*/  @P4 FMUL R15, R15, 0.25 ;  /* 0x3e8000000f0f4820 */ /* 0x000fe20000400000 */
[----:B------:R-:W-:Y:S01]  /*05c0*/  FSEL R21, R3, 1, P4 ;  /* 0x3f80000003157808 */ /* 0x000fe20002000000 */
[----:B------:R-:W1:Y:S01]  /*05d0*/  MUFU.RCP R29, R14 ;  /* 0x0000000e001d7308 */ /* 0x000e620000001000 */
[----:B------:R-:W-:Y:S02]  /*05e0*/  FSETP.GEU.AND P2, PT, R13, 1.175494350822287508e-38, PT ;  /* 0x008000000d00780b */ /* 0x000fe40003f4e000 */
[----:B------:R-:W-:Y:S01]  /*05f0*/  FSETP.GEU.AND P4, PT, R25, 1.175494350822287508e-38, PT ;  /* 0x008000001900780b */ /* 0x000fe20003f8e000 */
[----:B------:R-:W-:-:S04]  /*0600*/  FADD R23, -R23, R19 ;  /* 0x0000001317177221 */ /* 0x000fc80000000100 */
[----:B------:R-:W2:Y:S01]  /*0610*/  MUFU.RCP R33, R8 ;  /* 0x0000000800217308 */ /* 0x000ea20000001000 */
[----:B----4-:R-:W-:Y:S01]  /*0620*/  FMUL R19, R7, R6 ;  /* 0x0000000607137220 */ /* 0x010fe20000400000 */
[----:B------:R-:W-:Y:S01]  /*0630*/  @P5 FMUL R13, R13, 0.25 ;  /* 0x3e8000000d0d5820 */ /* 0x000fe20000400000 */
[----:B------:R-:W3:Y:S01]  /*0640*/  LDC.64 R6, c[0x0][0x228] ;  /* 0x00008a00ff067b82 */ /* 0x000ee20000000a00 */
[----:B------:R-:W-:-:S04]  /*0650*/  @P3 FMUL R25, R25, 0.25 ;  /* 0x3e80000019193820 */ /* 0x000fc80000400000 */
[----:B------:R-:W4:Y:S01]  /*0660*/  MUFU.RCP R9, R9 ;  /* 0x0000000900097308 */ /* 0x000f220000001000 */
[----:B------:R-:W-:Y:S01]  /*0670*/  @!P6 FMUL R15, R15, 16777216 ;  /* 0x4b8000000f0fe820 */ /* 0x000fe20000400000 */
[----:B------:R-:W-:Y:S01]  /*0680*/  @!P2 FMUL R13, R13, 16777216 ;  /* 0x4b8000000d0da820 */ /* 0x000fe20000400000 */
[----:B------:R-:W-:Y:S01]  /*0690*/  @!P4 FMUL R25, R25, 16777216 ;  /* 0x4b8000001919c820 */ /* 0x000fe20000400000 */
[----:B-1----:R-:W-:Y:S01]  /*06a0*/  FMUL R12, R29, R12 ;  /* 0x0000000c1d0c7220 */ /* 0x002fe20000400000 */
[----:B--2---:R-:W-:-:S03]  /*06b0*/  FMUL R33, R33, R24 ;  /* 0x0000001821217220 */ /* 0x004fc60000400000 */
[----:B------:R1:W2:Y:S08]  /*06c0*/  MUFU.RCP R8, R15 ;  /* 0x0000000f00087308 */ /* 0x0002b00000001000 */
[----:B------:R-:W5:Y:S01]  /*06d0*/  MUFU.RCP R26, R13 ;  /* 0x0000000d001a7308 */ /* 0x000f620000001000 */
[----:B----4-:R-:W-:Y:S01]  /*06e0*/  FMUL R24, R9, R20 ;  /* 0x0000001409187220 */ /* 0x010fe20000400000 */
[----:B-1----:R-:W-:-:S06]  /*06f0*/  FMUL R15, R33, R10 ;  /* 0x0000000a210f7220 */ /* 0x002fcc0000400000 */
[----:B------:R2:W1:Y:S01]  /*0700*/  MUFU.RCP R29, R25 ;  /* 0x00000019001d7308 */ /* 0x0004620000001000 */
[C---:B------:R-:W-:Y:S02]  /*0710*/  FSEL R9, R3.reuse, 1, P5 ;  /* 0x3f80000003097808 */ /* 0x040fe40002800000 */
[----:B------:R-:W-:Y:S01]  /*0720*/  FSEL R10, R3, 1, P3 ;  /* 0x3f800000030a7808 */ /* 0x000fe20001800000 */
[----:B------:R-:W-:Y:S02]  /*0730*/  @!P6 FMUL R21, R21, 16777216 ;  /* 0x4b8000001515e820 */ /* 0x000fe40000400000 */
[----:B------:R-:W-:Y:S02]  /*0740*/  @!P2 FMUL R9, R9, 16777216 ;  /* 0x4b8000000909a820 */ /* 0x000fe40000400000 */
[----:B------:R-:W-:Y:S01]  /*0750*/  @!P4 FMUL R10, R10, 16777216 ;  /* 0x4b8000000a0ac820 */ /* 0x000fe20000400000 */
[----:B------:R-:W-:Y:S01]  /*0760*/  FMUL R12, R12, R11 ;  /* 0x0000000b0c0c7220 */ /* 0x000fe20000400000 */
[----:B------:R-:W-:Y:S01]  /*0770*/  FMUL R24, R24, R5 ;  /* 0x0000000518187220 */ /* 0x000fe20000400000 */
[----:B------:R-:W-:Y:S01]  /*0780*/  FMUL R19, R19, R4 ;  /* 0x0000000413137220 */ /* 0x000fe20000400000 */
[----:B--2---:R-:W-:Y:S01]  /*0790*/  FMUL R25, R8, R21 ;  /* 0x0000001508197220 */ /* 0x004fe20000400000 */
[----:B-----5:R-:W-:Y:S01]  /*07a0*/  FMUL R26, R26, R9 ;  /* 0x000000091a1a7220 */ /* 0x020fe20000400000 */
[----:B---3--:R-:W-:-:S04]  /*07b0*/  IMAD.WIDE R32, R2, 0x4, R6 ;  /* 0x0000000402207825 */ /* 0x008fc800078e0206 */
[----:B-1----:R-:W-:Y:S01]  /*07c0*/  FMUL R29, R29, R10 ;  /* 0x0000000a1d1d7220 */ /* 0x002fe20000400000 */
[----:B------:R-:W-:Y:S02]  /*07d0*/  CS2R R8, SRZ ;  /* 0x0000000000087805 */ /* 0x000fe4000001ff00 */
[----:B------:R-:W-:Y:S02]  /*07e0*/  CS2R R10, SRZ ;  /* 0x00000000000a7805 */ /* 0x000fe4000001ff00 */
[----:B------:R-:W-:Y:S02]  /*07f0*/  CS2R R4, SRZ ;  /* 0x0000000000047805 */ /* 0x000fe4000001ff00 */
[----:B------:R-:W-:Y:S02]  /*0800*/  CS2R R6, SRZ ;  /* 0x0000000000067805 */ /* 0x000fe4000001ff00 */
[----:B------:R-:W2:Y:S04]  /*0810*/  @!P1 LDG.E.EL.128 R8, desc[UR4][R32.64] ;  /* 0x0000000420089981 */ /* 0x000ea8000c2e1d00 */
[----:B------:R-:W2:Y:S01]  /*0820*/  @!P1 LDG.E.EL.128 R4, desc[UR4][R30.64] ;  /* 0x000000041e049981 */ /* 0x000ea2000c2e1d00 */
[----:B------:R-:W-:-:S04]  /*0830*/  FADD R27, R27, 9.9999997473787516356e-06 ;  /* 0x3727c5ac1b1b7421 */ /* 0x000fc80000000000 */
[----:B------:R-:W1:Y:S02]  /*0840*/  MUFU.SQRT R20, R27 ;  /* 0x0000001b00147308 */ /* 0x000e640000002000 */
[C---:B-1----:R-:W-:Y:S02]  /*0850*/  FSETP.GT.AND P2, PT, R20.reuse, 8.50705917302346158658e+37, PT ;  /* 0x7e8000001400780b */ /* 0x042fe40003f44000 */
[----:B------:R-:W-:-:S11]  /*0860*/  FSETP.GEU.AND P3, PT, R20, 1.175494350822287508e-38, PT ;  /* 0x008000001400780b */ /* 0x000fd60003f6e000 */
[----:B------:R-:W-:-:S04]  /*0870*/  @P2 FMUL R20, R20, 0.25 ;  /* 0x3e80000014142820 */ /* 0x000fc80000400000 */
[----:B------:R-:W-:-:S06]  /*0880*/  @!P3 FMUL R20, R20, 16777216 ;  /* 0x4b8000001414b820 */ /* 0x000fcc0000400000 */
[----:B------:R-:W1:Y:S01]  /*0890*/  MUFU.RCP R20, R20 ;  /* 0x0000001400147308 */ /* 0x000e620000001000 */
[----:B------:R-:W-:-:S05]  /*08a0*/  FSEL R3, R3, 1, P2 ;  /* 0x3f80000003037808 */ /* 0x000fca0001000000 */
[----:B------:R-:W-:Y:S01]  /*08b0*/  @!P3 FMUL R3, R3, 16777216 ;  /* 0x4b8000000303b820 */ /* 0x000fe20000400000 */
[----:B------:R-:W-:-:S03]  /*08c0*/  FADD R18, -R22, R18 ;  /* 0x0000001216127221 */ /* 0x000fc60000000100 */
[----:B-1----:R-:W-:Y:S01]  /*08d0*/  FMUL R2, R20, R3 ;  /* 0x0000000314027220 */ /* 0x002fe20000400000 */
[----:B------:R-:W-:-:S03]  /*08e0*/  CS2R R20, SRZ ;  /* 0x0000000000147805 */ /* 0x000fc6000001ff00 */
[----:B------:R-:W-:Y:S01]  /*08f0*/  FMUL R2, R2, R23 ;  /* 0x0000001702027220 */ /* 0x000fe20000400000 */
[----:B------:R-:W-:-:S06]  /*0900*/  CS2R R22, SRZ ;  /* 0x0000000000167805 */ /* 0x000fcc000001ff00 */
[----:B------:R-:W3:Y:S01]  /*0910*/  @!P0 LDG.E.EL.128 R20, desc[UR4][R30.64] ;  /* 0x000000041e148981 */ /* 0x000ee2000c2e1d00 */
[----:B--2---:R-:W-:Y:S01]  /*0920*/  FFMA R6, R15, R10, R6 ;  /* 0x0000000a0f067223 */ /* 0x004fe20000000006 */
[----:B------:R-:W-:Y:S01]  /*0930*/  FFMA R7, R12, R11, R7 ;  /* 0x0000000b0c077223 */ /* 0x000fe20000000007 */
[----:B------:R-:W-:Y:S02]  /*0940*/  CS2R R12, SRZ ;  /* 0x00000000000c7805 */ /* 0x000fe4000001ff00 */
[----:B------:R-:W-:Y:S01]  /*0950*/  CS2R R14, SRZ ;  /* 0x00000000000e7805 */ /* 0x000fe2000001ff00 */
[----:B------:R-:W1:Y:S05]  /*0960*/  LDC.64 R10, c[0x0][0x238] ;  /* 0x00008e00ff0a7b82 */ /* 0x000e6a0000000a00 */
[----:B------:R-:W3:Y:S01]  /*0970*/  @!P0 LDG.E.EL.128 R12, desc[UR4][R32.64] ;  /* 0x00000004200c8981 */ /* 0x000ee2000c2e1d00 */
[----:B------:R-:W-:Y:S01]  /*0980*/  FFMA R5, R24, R9, R5 ;  /* 0x0000000918057223 */ /* 0x000fe20000000005 */
[----:B------:R-:W-:Y:S01]  /*0990*/  FFMA R4, R19, R8, R4 ;  /* 0x0000000813047223 */ /* 0x000fe20000000004 */
[----:B------:R-:W-:Y:S01]  /*09a0*/  FSETP.GEU.AND P2, PT, R7, RZ, PT ;  /* 0x000000ff0700720b */ /* 0x000fe20003f4e000 */
[----:B------:R-:W-:Y:S01]  /*09b0*/  FMUL R29, R29, R18 ;  /* 0x000000121d1d7220 */ /* 0x000fe20000400000 */
[----:B------:R-:W-:Y:S01]  /*09c0*/  FSETP.GEU.AND P3, PT, R6, RZ, PT ;  /* 0x000000ff0600720b */ /* 0x000fe20003f6e000 */
[----:B------:R-:W-:Y:S01]  /*09d0*/  FMUL R26, R26, R17 ;  /* 0x000000111a1a7220 */ /* 0x000fe20000400000 */
[----:B------:R-:W-:Y:S01]  /*09e0*/  FSETP.GEU.AND P4, PT, R5, RZ, PT ;  /* 0x000000ff0500720b */ /* 0x000fe20003f8e000 */
[----:B------:R-:W-:Y:S01]  /*09f0*/  FMUL R25, R25, R16 ;  /* 0x0000001019197220 */ /* 0x000fe20000400000 */
[----:B------:R-:W-:-:S02]  /*0a00*/  FSETP.GEU.AND P5, PT, R4, RZ, PT ;  /* 0x000000ff0400720b */ /* 0x000fc40003fae000 */
[----:B------:R-:W-:Y:S02]  /*0a10*/  SEL R7, R7, RZ, P2 ;  /* 0x000000ff07077207 */ /* 0x000fe40001000000 */
[----:B------:R-:W-:Y:S02]  /*0a20*/  SEL R6, R6, RZ, P3 ;  /* 0x000000ff06067207 */ /* 0x000fe40001800000 */
[----:B------:R-:W-:Y:S02]  /*0a30*/  SEL R5, R5, RZ, P4 ;  /* 0x000000ff05057207 */ /* 0x000fe40002000000 */
[----:B------:R-:W-:Y:S01]  /*0a40*/  SEL R4, R4, RZ, P5 ;  /* 0x000000ff04047207 */ /* 0x000fe20002800000 */
[----:B-1----:R-:W-:-:S05]  /*0a50*/  IMAD.WIDE R10, R0, 0x4, R10 ;  /* 0x00000004000a7825 */ /* 0x002fca00078e020a */
[----:B------:R1:W-:Y:S01]  /*0a60*/  @!P1 STG.E.128 desc[UR4][R10.64], R4 ;  /* 0x000000040a009986 */ /* 0x0003e2000c101d04 */
[----:B---3--:R-:W-:Y:S01]  /*0a70*/  FFMA R2, R2, R15, R23 ;  /* 0x0000000f02027223 */ /* 0x008fe20000000017 */
[----:B------:R-:W-:Y:S01]  /*0a80*/  FFMA R14, R29, R14, R22 ;  /* 0x0000000e1d0e7223 */ /* 0x000fe20000000016 */
[----:B------:R-:W-:Y:S01]  /*0a90*/  FFMA R13, R26, R13, R21 ;  /* 0x0000000d1a0d7223 */ /* 0x000fe20000000015 */
[----:B------:R-:W-:Y:S02]  /*0aa0*/  FFMA R12, R25, R12, R20 ;  /* 0x0000000c190c7223 */ /* 0x000fe40000000014 */
[----:B------:R-:W-:Y:S02]  /*0ab0*/  FSETP.GEU.AND P1, PT, R2, RZ, PT ;  /* 0x000000ff0200720b */ /* 0x000fe40003f2e000 */
[----:B------:R-:W-:Y:S02]  /*0ac0*/  FSETP.GEU.AND P2, PT, R14, RZ, PT ;  /* 0x000000ff0e00720b */ /* 0x000fe40003f4e000 */
[----:B------:R-:W-:-:S02]  /*0ad0*/  FSETP.GEU.AND P3, PT, R13, RZ, PT ;  /* 0x000000ff0d00720b */ /* 0x000fc40003f6e000 */
[----:B------:R-:W-:Y:S02]  /*0ae0*/  FSETP.GEU.AND P4, PT, R12, RZ, PT ;  /* 0x000000ff0c00720b */ /* 0x000fe40003f8e000 */
[----:B------:R-:W-:Y:S02]  /*0af0*/  SEL R15, R2, RZ, P1 ;  /* 0x000000ff020f7207 */ /* 0x000fe40000800000 */
[----:B------:R-:W-:Y:S02]  /*0b00*/  SEL R14, R14, RZ, P2 ;  /* 0x000000ff0e0e7207 */ /* 0x000fe40001000000 */
[----:B------:R-:W-:Y:S02]  /*0b10*/  SEL R13, R13, RZ, P3 ;  /* 0x000000ff0d0d7207 */ /* 0x000fe40001800000 */
[----:B------:R-:W-:Y:S01]  /*0b20*/  SEL R12, R12, RZ, P4 ;  /* 0x000000ff0c0c7207 */ /* 0x000fe20002000000 */
[----:B-1----:R-:W-:Y:S06]  /*0b30*/  @P0 EXIT ;  /* 0x000000000000094d */ /* 0x002fec0003800000 */
[----:B------:R-:W-:Y:S01]  /*0b40*/  STG.E.128 desc[UR4][R10.64+0x800], R12 ;  /* 0x0008000c0a007986 */ /* 0x000fe2000c101d04 */
[----:B------:R-:W-:Y:S05]  /*0b50*/  EXIT ;  /* 0x000000000000794d */ /* 0x000fea0003800000 */
.L_x_0:
[----:B------:R-:W-:-:S00]  /*0b60*/  BRA `(.L_x_0) ;  /* 0xfffffffc00fc7947 */ /* 0x000fc0000383ffff */
[----:B------:R-:W-:-:S00]  /*0b70*/  NOP ;  /* 0x0000000000007918 */ /* 0x000fc00000000000 */
        /* <DEDUP_REMOVED lines=8> */
.L_x_1:


//--------------------- .nv.global.init           --------------------------
	.section	.nv.global.init,"aw",@progbits
.nv.global.init:
	.type		_$_str,@object
	.size		_$_str,(_$_str_$_2 - _$_str)
_$_str:
        /*0000*/ 	.byte	0x5f, 0x5f, 0x43, 0x55, 0x44, 0x41, 0x5f, 0x46, 0x54, 0x5a, 0x00
	.type		_$_str_$_2,@object
	.size		_$_str_$_2,(.L_1 - _$_str_$_2)
_$_str_$_2:
        /*000b*/ 	.byte	0x5f, 0x5f, 0x43, 0x55, 0x44, 0x41, 0x5f, 0x50, 0x52, 0x45, 0x43, 0x5f, 0x53, 0x51, 0x52, 0x54
        /*001b*/ 	.byte	0x00
.L_1:


//--------------------- .nv.constant0.triton_poi_fused__native_batch_norm_legit_no_training_relu_7 --------------------------
	.section	.nv.constant0.triton_poi_fused__native_batch_norm_legit_no_training_relu_7,"a",@progbits
	.sectionflags	@""
	.align	4
.nv.constant0.triton_poi_fused__native_batch_norm_legit_no_training_relu_7:
	.zero		580
